	.headerflags	@"EF_CUDA_TEXMODE_UNIFIED EF_CUDA_64BIT_ADDRESS EF_CUDA_ACCELERATORS EF_CUDA_SM90 EF_CUDA_VIRTUAL_SM(EF_CUDA_SM90)"
	.elftype	@"ET_EXEC"


//--------------------- .nv.info                  --------------------------
	.section	.nv.info,"",@"SHT_CUDA_INFO"
	.align	4


	//----- nvinfo : EIATTR_REGCOUNT
	.align		4
        /*0000*/ 	.byte	0x04, 0x2f
        /*0002*/ 	.short	(.L_3 - .L_2)
	.align		4
.L_2:
        /*0004*/ 	.word	index@(triton_poi_fused__native_batch_norm_legit_no_training_leaky_relu_67)
        /*0008*/ 	.word	0x00000010


	//----- nvinfo : EIATTR_MIN_STACK_SIZE
	.align		4
.L_3:
        /*000c*/ 	.byte	0x04, 0x12
        /*000e*/ 	.short	(.L_5 - .L_4)
	.align		4
.L_4:
        /*0010*/ 	.word	index@(triton_poi_fused__native_batch_norm_legit_no_training_leaky_relu_67)
        /*0014*/ 	.word	0x00000000


	//----- nvinfo : EIATTR_FRAME_SIZE
	.align		4
.L_5:
        /*0018*/ 	.byte	0x04, 0x11
        /*001a*/ 	.short	(.L_7 - .L_6)
	.align		4
.L_6:
        /*001c*/ 	.word	index@(triton_poi_fused__native_batch_norm_legit_no_training_leaky_relu_67)
        /*0020*/ 	.word	0x00000000


	//----- nvinfo : EIATTR_MIN_STACK_SIZE
	.align		4
.L_7:
        /*0024*/ 	.byte	0x04, 0x12
        /*0026*/ 	.short	(.L_9 - .L_8)
	.align		4
.L_8:
        /*0028*/ 	.word	index@(triton_poi_fused__native_batch_norm_legit_no_training_leaky_relu_67)
        /*002c*/ 	.word	0x00000000
.L_9:


//--------------------- .nv.info.triton_poi_fused__native_batch_norm_legit_no_training_leaky_relu_67 --------------------------
	.section	.nv.info.triton_poi_fused__native_batch_norm_legit_no_training_leaky_relu_67,"",@"SHT_CUDA_INFO"
	.sectionflags	@""
	.align	4


	//----- nvinfo : EIATTR_CUDA_API_VERSION
	.align		4
        /*0000*/ 	.byte	0x04, 0x37
        /*0002*/ 	.short	(.L_11 - .L_10)
.L_10:
        /*0004*/ 	.word	0x0000007c


	//----- nvinfo : EIATTR_KPARAM_INFO
	.align		4
.L_11:
        /*0008*/ 	.byte	0x04, 0x17
        /*000a*/ 	.short	(.L_13 - .L_12)
.L_12:
        /*000c*/ 	.word	0x00000000
        /*0010*/ 	.short	0x0006
        /*0012*/ 	.short	0x0030
        /*0014*/ 	.byte	0x00, 0xf0, 0x11, 0x00


	//----- nvinfo : EIATTR_KPARAM_INFO
	.align		4
.L_13:
        /*0018*/ 	.byte	0x04, 0x17
        /*001a*/ 	.short	(.L_15 - .L_14)
.L_14:
        /*001c*/ 	.word	0x00000000
        /*0020*/ 	.short	0x0005
        /*0022*/ 	.short	0x0028
        /*0024*/ 	.byte	0x00, 0xf4, 0x21, 0x00


	//----- nvinfo : EIATTR_KPARAM_INFO
	.align		4
.L_15:
        /*0028*/ 	.byte	0x04, 0x17
        /*002a*/ 	.short	(.L_17 - .L_16)
.L_16:
        /*002c*/ 	.word	0x00000000
        /*0030*/ 	.short	0x0004
        /*0032*/ 	.short	0x0020
        /*0034*/ 	.byte	0x00, 0xf4, 0x21, 0x00


	//----- nvinfo : EIATTR_KPARAM_INFO
	.align		4
.L_17:
        /*0038*/ 	.byte	0x04, 0x17
        /*003a*/ 	.short	(.L_19 - .L_18)
.L_18:
        /*003c*/ 	.word	0x00000000
        /*0040*/ 	.short	0x0003
        /*0042*/ 	.short	0x0018
        /*0044*/ 	.byte	0x00, 0xf4, 0x21, 0x00


	//----- nvinfo : EIATTR_KPARAM_INFO
	.align		4
.L_19:
        /*0048*/ 	.byte	0x04, 0x17
        /*004a*/ 	.short	(.L_21 - .L_20)
.L_20:
        /*004c*/ 	.word	0x00000000
        /*0050*/ 	.short	0x0002
        /*0052*/ 	.short	0x0010
        /*0054*/ 	.byte	0x00, 0xf4, 0x21, 0x00


	//----- nvinfo : EIATTR_KPARAM_INFO
	.align		4
.L_21:
        /*0058*/ 	.byte	0x04, 0x17
        /*005a*/ 	.short	(.L_23 - .L_22)
.L_22:
        /*005c*/ 	.word	0x00000000
        /*0060*/ 	.short	0x0001
        /*0062*/ 	.short	0x0008
        /*0064*/ 	.byte	0x00, 0xf4, 0x21, 0x00


	//----- nvinfo : EIATTR_KPARAM_INFO
	.align		4
.L_23:
        /*0068*/ 	.byte	0x04, 0x17
        /*006a*/ 	.short	(.L_25 - .L_24)
.L_24:
        /*006c*/ 	.word	0x00000000
        /*0070*/ 	.short	0x0000
        /*0072*/ 	.short	0x0000
        /*0074*/ 	.byte	0x00, 0xf4, 0x21, 0x00


	//----- nvinfo : EIATTR_SPARSE_MMA_MASK
	.align		4
.L_25:
        /*0078*/ 	.byte	0x03, 0x50
        /*007a*/ 	.short	0x0000


	//----- nvinfo : EIATTR_MAXREG_COUNT
	.align		4
        /*007c*/ 	.byte	0x03, 0x1b
        /*007e*/ 	.short	0x00ff


	//----- nvinfo : EIATTR_EXIT_INSTR_OFFSETS
	.align		4
        /*0080*/ 	.byte	0x04, 0x1c
        /*0082*/ 	.short	(.L_27 - .L_26)


	//   ....[0]....
.L_26:
        /*0084*/ 	.word	0x00000360


	//----- nvinfo : EIATTR_REQNTID
	.align		4
.L_27:
        /*0088*/ 	.byte	0x04, 0x10
        /*008a*/ 	.short	(.L_29 - .L_28)
.L_28:
        /*008c*/ 	.word	0x00000080
        /*0090*/ 	.word	0x00000001
        /*0094*/ 	.word	0x00000001


	//----- nvinfo : EIATTR_CBANK_PARAM_SIZE
	.align		4
.L_29:
        /*0098*/ 	.byte	0x03, 0x19
        /*009a*/ 	.short	0x0034


	//----- nvinfo : EIATTR_PARAM_CBANK
	.align		4
        /*009c*/ 	.byte	0x04, 0x0a
        /*009e*/ 	.short	(.L_31 - .L_30)
	.align		4
.L_30:
        /*00a0*/ 	.word	index@(.nv.constant0.triton_poi_fused__native_batch_norm_legit_no_training_leaky_relu_67)
        /*00a4*/ 	.short	0x0210
        /*00a6*/ 	.short	0x0034


	//----- nvinfo : EIATTR_SW_WAR
	.align		4
.L_31:
        /*00a8*/ 	.byte	0x04, 0x36
        /*00aa*/ 	.short	(.L_33 - .L_32)
.L_32:
        /*00ac*/ 	.word	0x00000008
.L_33:


//--------------------- .nv.callgraph             --------------------------
	.section	.nv.callgraph,"",@"SHT_CUDA_CALLGRAPH"
	.align	4
	.sectionentsize	8
	.align		4
        /*0000*/ 	.word	0x00000000
	.align		4
        /*0004*/ 	.word	0xffffffff
	.align		4
        /*0008*/ 	.word	0x00000000
	.align		4
        /*000c*/ 	.word	0xfffffffe
	.align		4
        /*0010*/ 	.word	0x00000000
	.align		4
        /*0014*/ 	.word	0xfffffffd
	.align		4
        /*0018*/ 	.word	0x00000000
	.align		4
        /*001c*/ 	.word	0xfffffffc


//--------------------- .nv.constant4             --------------------------
	.section	.nv.constant4,"a",@progbits
	.align	8
	.align		8
.nv.constant4:
        /*0000*/ 	.dword	_$_str
	.align		8
        /*0008*/ 	.dword	_$_str_$_2


//--------------------- .text.triton_poi_fused__native_batch_norm_legit_no_training_leaky_relu_67 --------------------------
	.section	.text.triton_poi_fused__native_batch_norm_legit_no_training_leaky_relu_67,"ax",@progbits
	.align	128
        .global         triton_poi_fused__native_batch_norm_legit_no_training_leaky_relu_67
        .type           triton_poi_fused__native_batch_norm_legit_no_training_leaky_relu_67,@function
        .size           triton_poi_fused__native_batch_norm_legit_no_training_leaky_relu_67,(.L_x_1 - triton_poi_fused__native_batch_norm_legit_no_training_leaky_relu_67)
        .other          triton_poi_fused__native_batch_norm_legit_no_training_leaky_relu_67,@"STO_CUDA_ENTRY STV_DEFAULT"
triton_poi_fused__native_batch_norm_legit_no_training_leaky_relu_67:
.text.triton_poi_fused__native_batch_norm_legit_no_training_leaky_relu_67:
[----:B------:R-:W-:Y:S01]  /*0000*/  LDC R1, c[0x0][0x28] ;  /* 0x00000a00ff017b82 */ /* 0x000fe20000000800 */
[----:B------:R-:W1:Y:S07]  /*0010*/  S2R R0, SR_TID.X ;  /* 0x0000000000007919 */ /* 0x000e6e0000002100 */
[----:B------:R-:W2:Y:S01]  /*0020*/  LDC.64 R6, c[0x0][0x228] ;  /* 0x00008a00ff067b82 */ /* 0x000ea20000000a00 */
[----:B------:R-:W-:Y:S01]  /*0030*/  ULDC.64 UR4, c[0x0][0x208] ;  /* 0x0000820000047ab9 */ /* 0x000fe20000000a00 */
[----:B------:R-:W3:Y:S06]  /*0040*/  S2R R5, SR_CTAID.X ;  /* 0x0000000000057919 */ /* 0x000eec0000002500 */
[----:B------:R-:W4:Y:S08]  /*0050*/  LDC.64 R8, c[0x0][0x230] ;  /* 0x00008c00ff087b82 */ /* 0x000f300000000a00 */
[----:B------:R-:W5:Y:S01]  /*0060*/  LDC.64 R10, c[0x0][0x238] ;  /* 0x00008e00ff0a7b82 */ /* 0x000f620000000a00 */
[----:B-1----:R-:W-:-:S02]  /*0070*/  SHF.L.U32 R0, R0, 0x1, RZ ;  /* 0x0000000100007819 */ /* 0x002fc400000006ff */
[----:B---3--:R-:W-:Y:S02]  /*0080*/  SHF.R.S32.HI R3, RZ, 0x17, R5 ;  /* 0x00000017ff037819 */ /* 0x008fe40000011405 */
[----:B------:R-:W-:Y:S02]  /*0090*/  LOP3.LUT R0, R0, 0xfe, RZ, 0xc0, !PT ;  /* 0x000000fe00007812 */ /* 0x000fe400078ec0ff */
[----:B------:R-:W-:Y:S02]  /*00a0*/  SGXT R3, R3, 0x1 ;  /* 0x000000010303781a */ /* 0x000fe40000000200 */
[----:B------:R-:W-:Y:S02]  /*00b0*/  LEA R0, R5, R0, 0x8 ;  /* 0x0000000005007211 */ /* 0x000fe400078e40ff */
[----:B------:R-:W1:Y:S02]  /*00c0*/  LDC.64 R4, c[0x0][0x220] ;  /* 0x00008800ff047b82 */ /* 0x000e640000000a00 */
[----:B------:R-:W-:-:S04]  /*00d0*/  LEA.HI R3, R3, R0, RZ, 0x6 ;  /* 0x0000000003037211 */ /* 0x000fc800078f30ff */
[--C-:B------:R-:W-:Y:S02]  /*00e0*/  SHF.R.S32.HI R2, RZ, 0x6, R3.reuse ;  /* 0x00000006ff027819 */ /* 0x100fe40000011403 */
[----:B------:R-:W-:-:S04]  /*00f0*/  SHF.R.S32.HI R3, RZ, 0x1f, R3 ;  /* 0x0000001fff037819 */ /* 0x000fc80000011403 */
[----:B------:R-:W-:-:S04]  /*0100*/  LEA.HI R3, R3, R2, RZ, 0x8 ;  /* 0x0000000203037211 */ /* 0x000fc800078f40ff */
[----:B------:R-:W-:-:S04]  /*0110*/  LOP3.LUT R3, R3, 0xffffff00, RZ, 0xc0, !PT ;  /* 0xffffff0003037812 */ /* 0x000fc800078ec0ff */
[----:B------:R-:W-:Y:S02]  /*0120*/  IADD3 R13, R2, -R3, RZ ;  /* 0x80000003020d7210 */ /* 0x000fe40007ffe0ff */
[----:B------:R-:W3:Y:S03]  /*0130*/  LDC.64 R2, c[0x0][0x218] ;  /* 0x00008600ff027b82 */ /* 0x000ee60000000a00 */
[----:B--2---:R-:W-:-:S06]  /*0140*/  IMAD.WIDE R6, R13, 0x4, R6 ;  /* 0x000000040d067825 */ /* 0x004fcc00078e0206 */
[----:B------:R-:W2:Y:S01]  /*0150*/  LDG.E.EL R6, desc[UR4][R6.64] ;  /* 0x0000000406067981 */ /* 0x000ea2000c2e1900 */
[----:B-1----:R-:W-:-:S06]  /*0160*/  IMAD.WIDE R4, R13, 0x4, R4 ;  /* 0x000000040d047825 */ /* 0x002fcc00078e0204 */
[----:B------:R-:W2:Y:S01]  /*0170*/  LDG.E.EL R4, desc[UR4][R4.64] ;  /* 0x0000000404047981 */ /* 0x000ea2000c2e1900 */
[----:B---3--:R-:W-:-:S06]  /*0180*/  IMAD.WIDE R2, R0, 0x4, R2 ;  /* 0x0000000400027825 */ /* 0x008fcc00078e0202 */
[----:B------:R-:W3:Y:S01]  /*0190*/  LDG.E.64 R2, desc[UR4][R2.64] ;  /* 0x0000000402027981 */ /* 0x000ee2000c1e1b00 */
[----:B----4-:R-:W-:-:S04]  /*01a0*/  IMAD.WIDE R8, R13, 0x4, R8 ;  /* 0x000000040d087825 */ /* 0x010fc800078e0208 */
[----:B-----5:R-:W-:Y:S02]  /*01b0*/  IMAD.WIDE R10, R13, 0x4, R10 ;  /* 0x000000040d0a7825 */ /* 0x020fe400078e020a */
[----:B------:R-:W4:Y:S04]  /*01c0*/  LDG.E.EL R8, desc[UR4][R8.64] ;  /* 0x0000000408087981 */ /* 0x000f28000c2e1900 */
[----:B------:R-:W4:Y:S01]  /*01d0*/  LDG.E.EL R11, desc[UR4][R10.64] ;  /* 0x000000040a0b7981 */ /* 0x000f22000c2e1900 */
[----:B------:R-:W-:Y:S01]  /*01e0*/  HFMA2.MMA R12, -RZ, RZ, 1.625, 0 ;  /* 0x3e800000ff0c7435 */ /* 0x000fe200000001ff */
[----:B--2---:R-:W-:-:S04]  /*01f0*/  FADD R6, R6, 9.9999997473787516356e-06 ;  /* 0x3727c5ac06067421 */ /* 0x004fc80000000000 */
[----:B------:R-:W1:Y:S02]  /*0200*/  MUFU.SQRT R7, R6 ;  /* 0x0000000600077308 */ /* 0x000e640000002000 */
[C---:B-1----:R-:W-:Y:S02]  /*0210*/  FSETP.GT.AND P0, PT, R7.reuse, 8.50705917302346158658e+37, PT ;  /* 0x7e8000000700780b */ /* 0x042fe40003f04000 */
[----:B------:R-:W-:-:S11]  /*0220*/  FSETP.GEU.AND P1, PT, R7, 1.175494350822287508e-38, PT ;  /* 0x008000000700780b */ /* 0x000fd60003f2e000 */
[----:B------:R-:W-:-:S04]  /*0230*/  @P0 FMUL R7, R7, 0.25 ;  /* 0x3e80000007070820 */ /* 0x000fc80000400000 */
[----:B------:R-:W-:-:S06]  /*0240*/  @!P1 FMUL R7, R7, 16777216 ;  /* 0x4b80000007079820 */ /* 0x000fcc0000400000 */
[----:B------:R-:W1:Y:S01]  /*0250*/  MUFU.RCP R7, R7 ;  /* 0x0000000700077308 */ /* 0x000e620000001000 */
[----:B------:R-:W-:Y:S01]  /*0260*/  FSEL R12, R12, 1, P0 ;  /* 0x3f8000000c0c7808 */ /* 0x000fe20000000000 */
[----:B---3--:R-:W-:-:S04]  /*0270*/  FADD R5, R3, -R4 ;  /* 0x8000000403057221 */ /* 0x008fc80000000000 */
[----:B------:R-:W-:Y:S01]  /*0280*/  @!P1 FMUL R12, R12, 16777216 ;  /* 0x4b8000000c0c9820 */ /* 0x000fe20000400000 */
[----:B------:R-:W-:Y:S02]  /*0290*/  FADD R4, R2, -R4 ;  /* 0x8000000402047221 */ /* 0x000fe40000000000 */
[----:B------:R-:W2:Y:S01]  /*02a0*/  LDC.64 R2, c[0x0][0x210] ;  /* 0x00008400ff027b82 */ /* 0x000ea20000000a00 */
[----:B-1----:R-:W-:-:S04]  /*02b0*/  FMUL R12, R7, R12 ;  /* 0x0000000c070c7220 */ /* 0x002fc80000400000 */
[-C--:B------:R-:W-:Y:S01]  /*02c0*/  FMUL R4, R4, R12.reuse ;  /* 0x0000000c04047220 */ /* 0x080fe20000400000 */
[----:B------:R-:W-:-:S03]  /*02d0*/  FMUL R12, R5, R12 ;  /* 0x0000000c050c7220 */ /* 0x000fc60000400000 */
[C-C-:B----4-:R-:W-:Y:S01]  /*02e0*/  FFMA R4, R8.reuse, R4, R11.reuse ;  /* 0x0000000408047223 */ /* 0x150fe2000000000b */
[----:B------:R-:W-:-:S04]  /*02f0*/  FFMA R5, R8, R12, R11 ;  /* 0x0000000c08057223 */ /* 0x000fc8000000000b */
[----:B------:R-:W-:Y:S02]  /*0300*/  FSETP.GT.AND P0, PT, R4, RZ, PT ;  /* 0x000000ff0400720b */ /* 0x000fe40003f04000 */
[----:B------:R-:W-:Y:S01]  /*0310*/  FSETP.GT.AND P1, PT, R5, RZ, PT ;  /* 0x000000ff0500720b */ /* 0x000fe20003f24000 */
[----:B--2---:R-:W-:-:S10]  /*0320*/  IMAD.WIDE R2, R0, 0x4, R2 ;  /* 0x0000000400027825 */ /* 0x004fd400078e0202 */
[----:B------:R-:W-:Y:S02]  /*0330*/  @!P0 FMUL R4, R4, 0.20000000298023223877 ;  /* 0x3e4ccccd04048820 */ /* 0x000fe40000400000 */
[----:B------:R-:W-:-:S05]  /*0340*/  @!P1 FMUL R5, R5, 0.20000000298023223877 ;  /* 0x3e4ccccd05059820 */ /* 0x000fca0000400000 */
[----:B------:R-:W-:Y:S01]  /*0350*/  STG.E.64 desc[UR4][R2.64], R4 ;  /* 0x0000000402007986 */ /* 0x000fe2000c101b04 */
[----:B------:R-:W-:Y:S05]  /*0360*/  EXIT ;  /* 0x000000000000794d */ /* 0x000fea0003800000 */
.L_x_0:
[----:B------:R-:W-:-:S00]  /*0370*/  BRA `(.L_x_0) ;  /* 0xfffffffc00fc7947 */ /* 0x000fc0000383ffff */
[----:B------:R-:W-:-:S00]  /*0380*/  NOP ;  /* 0x0000000000007918 */ /* 0x000fc00000000000 */
[----:B------:R-:W-:-:S00]  /*0390*/  NOP ;  /* 0x0000000000007918 */ /* 0x000fc00000000000 */
[----:B------:R-:W-:-:S00]  /*03a0*/  NOP ;  /* 0x0000000000007918 */ /* 0x000fc00000000000 */
[----:B------:R-:W-:-:S00]  /*03b0*/  NOP ;  /* 0x0000000000007918 */ /* 0x000fc00000000000 */
[----:B------:R-:W-:-:S00]  /*03c0*/  NOP ;  /* 0x0000000000007918 */ /* 0x000fc00000000000 */
[----:B------:R-:W-:-:S00]  /*03d0*/  NOP ;  /* 0x0000000000007918 */ /* 0x000fc00000000000 */
[----:B------:R-:W-:-:S00]  /*03e0*/  NOP ;  /* 0x0000000000007918 */ /* 0x000fc00000000000 */
[----:B------:R-:W-:-:S00]  /*03f0*/  NOP ;  /* 0x0000000000007918 */ /* 0x000fc00000000000 */
.L_x_1:


//--------------------- .nv.global.init           --------------------------
	.section	.nv.global.init,"aw",@progbits
.nv.global.init:
	.type		_$_str,@object
	.size		_$_str,(_$_str_$_2 - _$_str)
_$_str:
        /*0000*/ 	.byte	0x5f, 0x5f, 0x43, 0x55, 0x44, 0x41, 0x5f, 0x46, 0x54, 0x5a, 0x00
	.type		_$_str_$_2,@object
	.size		_$_str_$_2,(.L_1 - _$_str_$_2)
_$_str_$_2:
        /*000b*/ 	.byte	0x5f, 0x5f, 0x43, 0x55, 0x44, 0x41, 0x5f, 0x50, 0x52, 0x45, 0x43, 0x5f, 0x53, 0x51, 0x52, 0x54
        /*001b*/ 	.byte	0x00
.L_1:


//--------------------- .nv.constant0.triton_poi_fused__native_batch_norm_legit_no_training_leaky_relu_67 --------------------------
	.section	.nv.constant0.triton_poi_fused__native_batch_norm_legit_no_training_leaky_relu_67,"a",@progbits
	.sectionflags	@""
	.align	4
.nv.constant0.triton_poi_fused__native_batch_norm_legit_no_training_leaky_relu_67:
	.zero		580
